//
// Generated by NVIDIA NVVM Compiler
//
// Compiler Build ID: CL-36424714
// Cuda compilation tools, release 13.0, V13.0.88
// Based on NVVM 20.0.0
//

.version 9.0
.target sm_100
.address_size 64

	// .globl	runCellGeneration

.visible .entry runCellGeneration(
	.param .u64 .ptr .align 1 runCellGeneration_param_0,
	.param .u32 runCellGeneration_param_1,
	.param .u32 runCellGeneration_param_2
)
{
	.reg .pred 	%p<42>;
	.reg .b32 	%r<66>;
	.reg .b64 	%rd<22>;

	ld.param.u64 	%rd7, [runCellGeneration_param_0];
	ld.param.u32 	%r23, [runCellGeneration_param_1];
	ld.param.u32 	%r24, [runCellGeneration_param_2];
	cvta.to.global.u64 	%rd1, %rd7;
	mov.u32 	%r26, %ctaid.x;
	mov.u32 	%r27, %ntid.x;
	mov.u32 	%r28, %tid.x;
	mad.lo.s32 	%r29, %r26, %r27, %r28;
	div.s32 	%r1, %r29, %r23;
	rem.s32 	%r30, %r29, %r24;
	mul.wide.s32 	%rd8, %r29, 4;
	add.s64 	%rd2, %rd1, %rd8;
	ld.global.u32 	%r2, [%rd2];
	add.s32 	%r31, %r1, -1;
	setp.gt.s32 	%p4, %r1, 0;
	setp.le.s32 	%p5, %r1, %r23;
	and.pred  	%p1, %p4, %p5;
	mul.lo.s32 	%r3, %r31, %r23;
	cvt.s64.s32 	%rd9, %r3;
	cvt.s64.s32 	%rd3, %r30;
	add.s64 	%rd10, %rd3, %rd9;
	shl.b64 	%rd11, %rd10, 2;
	add.s64 	%rd4, %rd1, %rd11;
	mov.b32 	%r61, 0;
	not.pred 	%p6, %p1;
	@%p6 bra 	$L__BB0_3;
	cvt.u32.u64 	%r33, %rd3;
	setp.lt.s32 	%p7, %r33, 1;
	setp.lt.s32 	%p8, %r24, 0;
	or.pred  	%p9, %p7, %p8;
	@%p9 bra 	$L__BB0_3;
	ld.global.u32 	%r61, [%rd4+-4];
$L__BB0_3:
	cvt.u32.u64 	%r34, %rd3;
	or.b32  	%r6, %r34, %r24;
	setp.lt.s32 	%p10, %r6, 0;
	or.pred  	%p12, %p6, %p10;
	@%p12 bra 	$L__BB0_5;
	add.s32 	%r36, %r34, %r3;
	mul.wide.s32 	%rd12, %r36, 4;
	add.s64 	%rd13, %rd1, %rd12;
	ld.global.u32 	%r37, [%rd13];
	add.s32 	%r61, %r37, %r61;
$L__BB0_5:
	@%p6 bra 	$L__BB0_8;
	add.s32 	%r39, %r34, 1;
	setp.lt.s32 	%p14, %r34, -1;
	setp.ge.s32 	%p15, %r39, %r24;
	or.pred  	%p16, %p14, %p15;
	@%p16 bra 	$L__BB0_8;
	ld.global.u32 	%r40, [%rd4+4];
	add.s32 	%r61, %r40, %r61;
$L__BB0_8:
	setp.lt.s32 	%p17, %r1, 0;
	setp.ge.s32 	%p18, %r1, %r23;
	or.pred  	%p2, %p17, %p18;
	mul.lo.s32 	%r11, %r1, %r23;
	cvt.s64.s32 	%rd14, %r11;
	add.s64 	%rd15, %rd3, %rd14;
	shl.b64 	%rd16, %rd15, 2;
	add.s64 	%rd5, %rd1, %rd16;
	@%p2 bra 	$L__BB0_11;
	setp.lt.s32 	%p19, %r34, 1;
	setp.lt.s32 	%p20, %r24, 0;
	or.pred  	%p21, %p19, %p20;
	@%p21 bra 	$L__BB0_11;
	ld.global.u32 	%r42, [%rd5+-4];
	add.s32 	%r61, %r42, %r61;
$L__BB0_11:
	@%p2 bra 	$L__BB0_14;
	add.s32 	%r44, %r34, 1;
	setp.lt.s32 	%p22, %r34, -1;
	setp.ge.s32 	%p23, %r44, %r24;
	or.pred  	%p24, %p22, %p23;
	@%p24 bra 	$L__BB0_14;
	ld.global.u32 	%r45, [%rd5+4];
	add.s32 	%r61, %r45, %r61;
$L__BB0_14:
	add.s32 	%r46, %r1, 1;
	setp.gt.s32 	%p25, %r1, -2;
	setp.lt.s32 	%p26, %r46, %r23;
	and.pred  	%p3, %p25, %p26;
	add.s32 	%r16, %r11, %r23;
	cvt.s64.s32 	%rd17, %r16;
	add.s64 	%rd18, %rd3, %rd17;
	shl.b64 	%rd19, %rd18, 2;
	add.s64 	%rd6, %rd1, %rd19;
	not.pred 	%p27, %p3;
	@%p27 bra 	$L__BB0_17;
	setp.lt.s32 	%p28, %r34, 1;
	setp.lt.s32 	%p29, %r24, 0;
	or.pred  	%p30, %p28, %p29;
	@%p30 bra 	$L__BB0_17;
	ld.global.u32 	%r48, [%rd6+-4];
	add.s32 	%r61, %r48, %r61;
$L__BB0_17:
	setp.lt.s32 	%p31, %r6, 0;
	or.pred  	%p33, %p27, %p31;
	@%p33 bra 	$L__BB0_19;
	add.s32 	%r50, %r34, %r16;
	mul.wide.s32 	%rd20, %r50, 4;
	add.s64 	%rd21, %rd1, %rd20;
	ld.global.u32 	%r51, [%rd21];
	add.s32 	%r61, %r51, %r61;
$L__BB0_19:
	@%p27 bra 	$L__BB0_22;
	add.s32 	%r53, %r34, 1;
	setp.lt.s32 	%p35, %r34, -1;
	setp.ge.s32 	%p36, %r53, %r24;
	or.pred  	%p37, %p35, %p36;
	@%p37 bra 	$L__BB0_22;
	ld.global.u32 	%r54, [%rd6+4];
	add.s32 	%r61, %r54, %r61;
$L__BB0_22:
	bar.sync 	0;
	setp.eq.s32 	%p38, %r2, 0;
	@%p38 bra 	$L__BB0_26;
	setp.ne.s32 	%p39, %r2, 1;
	@%p39 bra 	$L__BB0_28;
	add.s32 	%r56, %r61, -4;
	setp.gt.u32 	%p41, %r56, -3;
	@%p41 bra 	$L__BB0_28;
	mov.b32 	%r57, 0;
	st.global.u32 	[%rd2], %r57;
	bra.uni 	$L__BB0_28;
$L__BB0_26:
	setp.ne.s32 	%p40, %r61, 3;
	@%p40 bra 	$L__BB0_28;
	mov.b32 	%r55, 1;
	st.global.u32 	[%rd2], %r55;
$L__BB0_28:
	ret;

}


// ===== COMPILED SASS (sm_100) =====

	.target	sm_100

	.elftype	@"ET_EXEC"


//--------------------- .note.nv.tkinfo           --------------------------
	.section	.note.nv.tkinfo,"",@"SHT_NOTE"
	.sectionflags	@"SHF_NOTE_NV_TKINFO"
	.tkinfo
        /*0018*/ 	.word	0x00000002
        /*0030*/ 	.string	""
        /*0030*/ 	.string	"ptxas"
        /*0030*/ 	.string	"Cuda compilation tools, release 13.0, V13.0.88"
        /*0030*/ 	.string	"Build cuda_13.0.r13.0/compiler.36424714_0"
        /*0030*/ 	.string	"-arch sm_100 -m 64 "



//--------------------- .note.nv.cuinfo           --------------------------
	.section	.note.nv.cuinfo,"",@"SHT_NOTE"
	.sectionflags	@"SHF_NOTE_NV_CUINFO"
        /*0018*/ 	.short	0x0002
        /*001a*/ 	.short	0x0064
        /*001c*/ 	.short	0x0082
	.zero		2


//--------------------- .nv.info                  --------------------------
	.section	.nv.info,"",@"SHT_CUDA_INFO"
	.align	4


	//----- nvinfo : EIATTR_REGCOUNT
	.align		4
        /*0000*/ 	.byte	0x04, 0x2f
        /*0002*/ 	.short	(.L_1 - .L_0)
	.align		4
.L_0:
        /*0004*/ 	.word	index@(runCellGeneration)
        /*0008*/ 	.word	0x00000018


	//----- nvinfo : EIATTR_FRAME_SIZE
	.align		4
.L_1:
        /*000c*/ 	.byte	0x04, 0x11
        /*000e*/ 	.short	(.L_3 - .L_2)
	.align		4
.L_2:
        /*0010*/ 	.word	index@(runCellGeneration)
        /*0014*/ 	.word	0x00000000


	//----- nvinfo : EIATTR_MIN_STACK_SIZE
	.align		4
.L_3:
        /*0018*/ 	.byte	0x04, 0x12
        /*001a*/ 	.short	(.L_5 - .L_4)
	.align		4
.L_4:
        /*001c*/ 	.word	index@(runCellGeneration)
        /*0020*/ 	.word	0x00000000
.L_5:


//--------------------- .nv.compat                --------------------------
	.section	.nv.compat,"",@"SHT_CUDA_COMPAT_INFO"
	.align	4
        /*0000*/ 	.byte	0x02, 0x09, 0x00, 0x00, 0x02, 0x02, 0x01, 0x00, 0x02, 0x05, 0x05, 0x00, 0x03, 0x07, 0x01, 0x01
        /*0010*/ 	.byte	0x02, 0x03, 0x00, 0x00, 0x02, 0x06, 0x01, 0x00, 0x04, 0x0b, 0x08, 0x00, 0x09, 0x00, 0x00, 0x00
        /*0020*/ 	.byte	0x00, 0x00, 0x00, 0x00


//--------------------- .nv.info.runCellGeneration --------------------------
	.section	.nv.info.runCellGeneration,"",@"SHT_CUDA_INFO"
	.sectionflags	@""
	.align	4


	//----- nvinfo : EIATTR_CUDA_API_VERSION
	.align		4
        /*0000*/ 	.byte	0x04, 0x37
        /*0002*/ 	.short	(.L_7 - .L_6)
.L_6:
        /*0004*/ 	.word	0x00000082


	//----- nvinfo : EIATTR_KPARAM_INFO
	.align		4
.L_7:
        /*0008*/ 	.byte	0x04, 0x17
        /*000a*/ 	.short	(.L_9 - .L_8)
.L_8:
        /*000c*/ 	.word	0x00000000
        /*0010*/ 	.short	0x0002
        /*0012*/ 	.short	0x000c
        /*0014*/ 	.byte	0x00, 0xf0, 0x11, 0x00


	//----- nvinfo : EIATTR_KPARAM_INFO
	.align		4
.L_9:
        /*0018*/ 	.byte	0x04, 0x17
        /*001a*/ 	.short	(.L_11 - .L_10)
.L_10:
        /*001c*/ 	.word	0x00000000
        /*0020*/ 	.short	0x0001
        /*0022*/ 	.short	0x0008
        /*0024*/ 	.byte	0x00, 0xf0, 0x11, 0x00


	//----- nvinfo : EIATTR_KPARAM_INFO
	.align		4
.L_11:
        /*0028*/ 	.byte	0x04, 0x17
        /*002a*/ 	.short	(.L_13 - .L_12)
.L_12:
        /*002c*/ 	.word	0x00000000
        /*0030*/ 	.short	0x0000
        /*0032*/ 	.short	0x0000
        /*0034*/ 	.byte	0x00, 0xf5, 0x21, 0x00


	//----- nvinfo : EIATTR_SPARSE_MMA_MASK
	.align		4
.L_13:
        /*0038*/ 	.byte	0x03, 0x50
        /*003a*/ 	.short	0x0000


	//----- nvinfo : EIATTR_MAXREG_COUNT
	.align		4
        /*003c*/ 	.byte	0x03, 0x1b
        /*003e*/ 	.short	0x00ff


	//----- nvinfo : EIATTR_NUM_BARRIERS
	.align		4
        /*0040*/ 	.byte	0x02, 0x4c
        /*0042*/ 	.byte	0x01
	.zero		1


	//----- nvinfo : EIATTR_MERCURY_ISA_VERSION
	.align		4
        /*0044*/ 	.byte	0x03, 0x5f
        /*0046*/ 	.short	0x0101


	//----- nvinfo : EIATTR_VRC_CTA_INIT_COUNT
	.align		4
        /*0048*/ 	.byte	0x02, 0x4a
	.zero		1
	.zero		1


	//----- nvinfo : EIATTR_EXIT_INSTR_OFFSETS
	.align		4
        /*004c*/ 	.byte	0x04, 0x1c
        /*004e*/ 	.short	(.L_15 - .L_14)


	//   ....[0]....
.L_14:
        /*0050*/ 	.word	0x00000750


	//   ....[1]....
        /*0054*/ 	.word	0x00000780


	//   ....[2]....
        /*0058*/ 	.word	0x000007a0


	//   ....[3]....
        /*005c*/ 	.word	0x000007c0


	//   ....[4]....
        /*0060*/ 	.word	0x000007f0


	//----- nvinfo : EIATTR_CRS_STACK_SIZE
	.align		4
.L_15:
        /*0064*/ 	.byte	0x04, 0x1e
        /*0066*/ 	.short	(.L_17 - .L_16)
.L_16:
        /*0068*/ 	.word	0x00000000


	//----- nvinfo : EIATTR_CBANK_PARAM_SIZE
	.align		4
.L_17:
        /*006c*/ 	.byte	0x03, 0x19
        /*006e*/ 	.short	0x0010


	//----- nvinfo : EIATTR_PARAM_CBANK
	.align		4
        /*0070*/ 	.byte	0x04, 0x0a
        /*0072*/ 	.short	(.L_19 - .L_18)
	.align		4
.L_18:
        /*0074*/ 	.word	index@(.nv.constant0.runCellGeneration)
        /*0078*/ 	.short	0x0380
        /*007a*/ 	.short	0x0010


	//----- nvinfo : EIATTR_SW_WAR
	.align		4
.L_19:
        /*007c*/ 	.byte	0x04, 0x36
        /*007e*/ 	.short	(.L_21 - .L_20)
.L_20:
        /*0080*/ 	.word	0x00000008
.L_21:


//--------------------- .nv.callgraph             --------------------------
	.section	.nv.callgraph,"",@"SHT_CUDA_CALLGRAPH"
	.align	4
	.sectionentsize	8
	.align		4
        /*0000*/ 	.word	0x00000000
	.align		4
        /*0004*/ 	.word	0xffffffff
	.align		4
        /*0008*/ 	.word	0x00000000
	.align		4
        /*000c*/ 	.word	0xfffffffe
	.align		4
        /*0010*/ 	.word	0x00000000
	.align		4
        /*0014*/ 	.word	0xfffffffd
	.align		4
        /*0018*/ 	.word	0x00000000
	.align		4
        /*001c*/ 	.word	0xfffffffc


//--------------------- .text.runCellGeneration   --------------------------
	.section	.text.runCellGeneration,"ax",@progbits
	.align	128
        .global         runCellGeneration
        .type           runCellGeneration,@function
        .size           runCellGeneration,(.L_x_2 - runCellGeneration)
        .other          runCellGeneration,@"STO_CUDA_ENTRY STV_DEFAULT"
runCellGeneration:
.text.runCellGeneration:
[----:B------:R-:W-:Y:S08]  /*0000*/  LDC R1, c[0x0][0x37c] ;  /* 0x0000df00ff017b82 */ /* 0x000ff00000000800 */
[----:B------:R-:W0:Y:S01]  /*0010*/  LDC R2, c[0x0][0x388] ;  /* 0x0000e200ff027b82 */ /* 0x000e220000000800 */
[----:B------:R-:W1:Y:S01]  /*0020*/  S2R R12, SR_TID.X ;  /* 0x00000000000c7919 */ /* 0x000e620000002100 */
[----:B------:R-:W2:Y:S06]  /*0030*/  LDCU.64 UR6, c[0x0][0x380] ;  /* 0x00007000ff0677ac */ /* 0x000eac0008000a00 */
[----:B------:R-:W3:Y:S08]  /*0040*/  LDC R0, c[0x0][0x38c] ;  /* 0x0000e300ff007b82 */ /* 0x000ef00000000800 */
[----:B------:R-:W1:Y:S01]  /*0050*/  S2UR UR4, SR_CTAID.X ;  /* 0x00000000000479c3 */ /* 0x000e620000002500 */
[----:B0-----:R-:W-:-:S07]  /*0060*/  IABS R5, R2 ;  /* 0x0000000200057213 */ /* 0x001fce0000000000 */
[----:B------:R-:W1:Y:S01]  /*0070*/  LDC R3, c[0x0][0x360] ;  /* 0x0000d800ff037b82 */ /* 0x000e620000000800 */
[----:B------:R-:W0:Y:S01]  /*0080*/  I2F.RP R10, R5 ;  /* 0x00000005000a7306 */ /* 0x000e220000209400 */
[----:B---3--:R-:W-:-:S07]  /*0090*/  IABS R4, R0 ;  /* 0x0000000000047213 */ /* 0x008fce0000000000 */
[----:B------:R-:W3:Y:S08]  /*00a0*/  I2F.RP R11, R4 ;  /* 0x00000004000b7306 */ /* 0x000ef00000209400 */
[----:B0-----:R-:W0:Y:S01]  /*00b0*/  MUFU.RCP R10, R10 ;  /* 0x0000000a000a7308 */ /* 0x001e220000001000 */
[----:B-1----:R-:W-:Y:S01]  /*00c0*/  IMAD R3, R3, UR4, R12 ;  /* 0x0000000403037c24 */ /* 0x002fe2000f8e020c */
[----:B------:R-:W1:Y:S01]  /*00d0*/  LDCU.64 UR4, c[0x0][0x358] ;  /* 0x00006b00ff0477ac */ /* 0x000e620008000a00 */
[----:B------:R-:W-:-:S05]  /*00e0*/  IMAD.MOV.U32 R12, RZ, RZ, RZ ;  /* 0x000000ffff0c7224 */ /* 0x000fca00078e00ff */
[----:B---3--:R-:W3:Y:S01]  /*00f0*/  MUFU.RCP R11, R11 ;  /* 0x0000000b000b7308 */ /* 0x008ee20000001000 */
[----:B------:R-:W-:Y:S02]  /*0100*/  IABS R13, R3 ;  /* 0x00000003000d7213 */ /* 0x000fe40000000000 */
[----:B------:R-:W-:Y:S01]  /*0110*/  ISETP.GE.AND P4, PT, R3, RZ, PT ;  /* 0x000000ff0300720c */ /* 0x000fe20003f86270 */
[----:B0-----:R-:W-:-:S04]  /*0120*/  VIADD R8, R10, 0xffffffe ;  /* 0x0ffffffe0a087836 */ /* 0x001fc80000000000 */
[----:B------:R0:W4:Y:S01]  /*0130*/  F2I.FTZ.U32.TRUNC.NTZ R9, R8 ;  /* 0x0000000800097305 */ /* 0x000122000021f000 */
[----:B---3--:R-:W-:-:S07]  /*0140*/  VIADD R6, R11, 0xffffffe ;  /* 0x0ffffffe0b067836 */ /* 0x008fce0000000000 */
[----:B------:R3:W5:Y:S01]  /*0150*/  F2I.FTZ.U32.TRUNC.NTZ R7, R6 ;  /* 0x0000000600077305 */ /* 0x000762000021f000 */
[----:B0-----:R-:W-:Y:S02]  /*0160*/  IMAD.MOV.U32 R8, RZ, RZ, RZ ;  /* 0x000000ffff087224 */ /* 0x001fe400078e00ff */
[----:B----4-:R-:W-:Y:S02]  /*0170*/  IMAD.MOV R10, RZ, RZ, -R9 ;  /* 0x000000ffff0a7224 */ /* 0x010fe400078e0a09 */
[----:B---3--:R-:W-:Y:S02]  /*0180*/  IMAD.MOV.U32 R6, RZ, RZ, RZ ;  /* 0x000000ffff067224 */ /* 0x008fe400078e00ff */
[----:B------:R-:W-:Y:S02]  /*0190*/  IMAD R11, R10, R5, RZ ;  /* 0x000000050a0b7224 */ /* 0x000fe400078e02ff */
[----:B-----5:R-:W-:Y:S02]  /*01a0*/  IMAD.MOV R15, RZ, RZ, -R7 ;  /* 0x000000ffff0f7224 */ /* 0x020fe400078e0a07 */
[----:B------:R-:W-:-:S04]  /*01b0*/  IMAD.HI.U32 R8, R9, R11, R8 ;  /* 0x0000000b09087227 */ /* 0x000fc800078e0008 */
[----:B------:R-:W-:-:S04]  /*01c0*/  IMAD R9, R15, R4, RZ ;  /* 0x000000040f097224 */ /* 0x000fc800078e02ff */
[----:B------:R-:W-:-:S04]  /*01d0*/  IMAD.HI.U32 R6, R7, R9, R6 ;  /* 0x0000000907067227 */ /* 0x000fc800078e0006 */
[----:B------:R-:W-:-:S04]  /*01e0*/  IMAD.HI.U32 R7, R8, R13, RZ ;  /* 0x0000000d08077227 */ /* 0x000fc800078e00ff */
[----:B------:R-:W-:Y:S02]  /*01f0*/  IMAD.MOV R10, RZ, RZ, -R7 ;  /* 0x000000ffff0a7224 */ /* 0x000fe400078e0a07 */
[----:B------:R-:W-:-:S04]  /*0200*/  IMAD.HI.U32 R8, R6, R13, RZ ;  /* 0x0000000d06087227 */ /* 0x000fc800078e00ff */
[----:B------:R-:W-:Y:S02]  /*0210*/  IMAD R6, R5, R10, R13 ;  /* 0x0000000a05067224 */ /* 0x000fe400078e020d */
[----:B------:R-:W-:-:S03]  /*0220*/  IMAD.MOV R8, RZ, RZ, -R8 ;  /* 0x000000ffff087224 */ /* 0x000fc600078e0a08 */
[----:B------:R-:W-:Y:S01]  /*0230*/  ISETP.GT.U32.AND P1, PT, R5, R6, PT ;  /* 0x000000060500720c */ /* 0x000fe20003f24070 */
[----:B------:R-:W-:-:S05]  /*0240*/  IMAD R13, R4, R8, R13 ;  /* 0x00000008040d7224 */ /* 0x000fca00078e020d */
[----:B------:R-:W-:-:S07]  /*0250*/  ISETP.GT.U32.AND P2, PT, R4, R13, PT ;  /* 0x0000000d0400720c */ /* 0x000fce0003f44070 */
[----:B------:R-:W-:Y:S02]  /*0260*/  @!P1 IMAD.IADD R6, R6, 0x1, -R5 ;  /* 0x0000000106069824 */ /* 0x000fe400078e0a05 */
[----:B------:R-:W-:Y:S01]  /*0270*/  @!P1 VIADD R7, R7, 0x1 ;  /* 0x0000000107079836 */ /* 0x000fe20000000000 */
[----:B------:R-:W-:Y:S02]  /*0280*/  ISETP.NE.AND P1, PT, R2, RZ, PT ;  /* 0x000000ff0200720c */ /* 0x000fe40003f25270 */
[----:B------:R-:W-:Y:S01]  /*0290*/  ISETP.GE.U32.AND P0, PT, R6, R5, PT ;  /* 0x000000050600720c */ /* 0x000fe20003f06070 */
[----:B------:R-:W-:Y:S01]  /*02a0*/  @!P2 IMAD.IADD R13, R13, 0x1, -R4 ;  /* 0x000000010d0da824 */ /* 0x000fe200078e0a04 */
[----:B------:R-:W-:-:S04]  /*02b0*/  LOP3.LUT R5, R3, R2, RZ, 0x3c, !PT ;  /* 0x0000000203057212 */ /* 0x000fc800078e3cff */
[----:B------:R-:W-:Y:S02]  /*02c0*/  ISETP.GE.AND P2, PT, R5, RZ, PT ;  /* 0x000000ff0500720c */ /* 0x000fe40003f46270 */
[----:B------:R-:W-:-:S05]  /*02d0*/  ISETP.GT.U32.AND P3, PT, R4, R13, PT ;  /* 0x0000000d0400720c */ /* 0x000fca0003f64070 */
[----:B------:R-:W-:Y:S01]  /*02e0*/  @P0 VIADD R7, R7, 0x1 ;  /* 0x0000000107070836 */ /* 0x000fe20000000000 */
[----:B------:R-:W-:-:S05]  /*02f0*/  ISETP.NE.AND P0, PT, R0, RZ, PT ;  /* 0x000000ff0000720c */ /* 0x000fca0003f05270 */
[----:B------:R-:W-:Y:S01]  /*0300*/  @!P2 IMAD.MOV R7, RZ, RZ, -R7 ;  /* 0x000000ffff07a224 */ /* 0x000fe200078e0a07 */
[----:B------:R-:W-:Y:S01]  /*0310*/  @!P1 LOP3.LUT R7, RZ, R2, RZ, 0x33, !PT ;  /* 0x00000002ff079212 */ /* 0x000fe200078e33ff */
[----:B------:R-:W-:-:S04]  /*0320*/  @!P3 IMAD.IADD R13, R13, 0x1, -R4 ;  /* 0x000000010d0db824 */ /* 0x000fc800078e0a04 */
[----:B------:R-:W-:Y:S02]  /*0330*/  VIADD R5, R7, 0xffffffff ;  /* 0xffffffff07057836 */ /* 0x000fe40000000000 */
[----:B------:R-:W-:Y:S01]  /*0340*/  @!P4 IMAD.MOV R13, RZ, RZ, -R13 ;  /* 0x000000ffff0dc224 */ /* 0x000fe200078e0a0d */
[----:B------:R-:W-:Y:S01]  /*0350*/  @!P0 LOP3.LUT R13, RZ, R0, RZ, 0x33, !PT ;  /* 0x00000000ff0d8212 */ /* 0x000fe200078e33ff */
[-C--:B------:R-:W-:Y:S01]  /*0360*/  IMAD R18, R5, R2.reuse, RZ ;  /* 0x0000000205127224 */ /* 0x080fe200078e02ff */
[----:B------:R-:W-:Y:S01]  /*0370*/  ISETP.GE.AND P0, PT, R0, RZ, PT ;  /* 0x000000ff0000720c */ /* 0x000fe20003f06270 */
[CC--:B------:R-:W-:Y:S01]  /*0380*/  IMAD R10, R7.reuse, R2.reuse, RZ ;  /* 0x00000002070a7224 */ /* 0x0c0fe200078e02ff */
[C---:B------:R-:W-:Y:S01]  /*0390*/  ISETP.GT.AND P4, PT, R7.reuse, R2, PT ;  /* 0x000000020700720c */ /* 0x040fe20003f84270 */
[----:B------:R-:W-:Y:S01]  /*03a0*/  VIADD R11, R7, 0x1 ;  /* 0x00000001070b7836 */ /* 0x000fe20000000000 */
[----:B------:R-:W-:Y:S01]  /*03b0*/  SHF.R.S32.HI R19, RZ, 0x1f, R13 ;  /* 0x0000001fff137819 */ /* 0x000fe2000001140d */
[----:B------:R-:W-:Y:S01]  /*03c0*/  IMAD.IADD R14, R10, 0x1, R2 ;  /* 0x000000010a0e7824 */ /* 0x000fe200078e0202 */
[C---:B------:R-:W-:Y:S01]  /*03d0*/  IADD3 R4, P1, PT, R13.reuse, R18, RZ ;  /* 0x000000120d047210 */ /* 0x040fe20007f3e0ff */
[C---:B------:R-:W-:Y:S01]  /*03e0*/  VIADD R15, R13.reuse, 0x1 ;  /* 0x000000010d0f7836 */ /* 0x040fe20000000000 */
[----:B------:R-:W-:-:S02]  /*03f0*/  ISETP.LT.OR P0, PT, R13, 0x1, !P0 ;  /* 0x000000010d00780c */ /* 0x000fc40004701670 */
[----:B------:R-:W-:Y:S02]  /*0400*/  ISETP.GT.AND P4, PT, R7, RZ, !P4 ;  /* 0x000000ff0700720c */ /* 0x000fe40006784270 */
[----:B------:R-:W-:Y:S02]  /*0410*/  LEA.HI.X.SX32 R5, R18, R19, 0x1, P1 ;  /* 0x0000001312057211 */ /* 0x000fe400008f0eff */
[C---:B--2---:R-:W-:Y:S02]  /*0420*/  LEA R8, P1, R4.reuse, UR6, 0x2 ;  /* 0x0000000604087c11 */ /* 0x044fe4000f8210ff */
[----:B------:R-:W-:Y:S02]  /*0430*/  PLOP3.LUT P2, PT, P4, P0, PT, 0x8f, 0xf8 ;  /* 0x0000000000f8781c */ /* 0x000fe40002741177 */
[----:B------:R-:W-:Y:S02]  /*0440*/  LEA.HI.X R9, R4, UR7, R5, 0x2, P1 ;  /* 0x0000000704097c11 */ /* 0x000fe400088f1405 */
[----:B------:R-:W0:Y:S01]  /*0450*/  LDC.64 R4, c[0x0][0x380] ;  /* 0x0000e000ff047b82 */ /* 0x000e220000000a00 */
[----:B------:R-:W-:-:S02]  /*0460*/  LOP3.LUT R20, R13, R0, RZ, 0xfc, !PT ;  /* 0x000000000d147212 */ /* 0x000fc400078efcff */
[----:B------:R-:W-:Y:S02]  /*0470*/  IADD3 R6, P3, PT, R13, R10, RZ ;  /* 0x0000000a0d067210 */ /* 0x000fe40007f7e0ff */
[----:B------:R-:W-:Y:S02]  /*0480*/  ISETP.LT.OR P5, PT, R20, RZ, !P4 ;  /* 0x000000ff1400720c */ /* 0x000fe400067a1670 */
[----:B------:R-:W-:Y:S02]  /*0490*/  LEA.HI.X.SX32 R17, R10, R19, 0x1, P3 ;  /* 0x000000130a117211 */ /* 0x000fe400018f0eff */
[C---:B------:R-:W-:Y:S01]  /*04a0*/  LEA R10, P3, R6.reuse, UR6, 0x2 ;  /* 0x00000006060a7c11 */ /* 0x040fe2000f8610ff */
[----:B-1----:R-:W2:Y:S01]  /*04b0*/  @!P2 LDG.E R12, desc[UR4][R8.64+-0x4] ;  /* 0xfffffc04080ca981 */ /* 0x002ea2000c1e1900 */
[----:B------:R-:W-:Y:S02]  /*04c0*/  ISETP.GE.AND P2, PT, R11, R2, PT ;  /* 0x000000020b00720c */ /* 0x000fe40003f46270 */
[----:B------:R-:W-:-:S02]  /*04d0*/  LEA.HI.X R11, R6, UR7, R17, 0x2, P3 ;  /* 0x00000007060b7c11 */ /* 0x000fc400098f1411 */
[----:B------:R-:W-:Y:S02]  /*04e0*/  ISETP.GE.AND P3, PT, R15, R0, PT ;  /* 0x000000000f00720c */ /* 0x000fe40003f66270 */
[----:B------:R-:W-:Y:S02]  /*04f0*/  IADD3 R16, P6, PT, R13, R14, RZ ;  /* 0x0000000e0d107210 */ /* 0x000fe40007fde0ff */
[----:B------:R-:W-:Y:S02]  /*0500*/  ISETP.GE.AND P1, PT, R7, R2, PT ;  /* 0x000000020700720c */ /* 0x000fe40003f26270 */
[C---:B------:R-:W-:Y:S02]  /*0510*/  ISETP.LT.OR P3, PT, R13.reuse, -0x1, P3 ;  /* 0xffffffff0d00780c */ /* 0x040fe40001f61670 */
[----:B------:R-:W-:Y:S01]  /*0520*/  LEA.HI.X.SX32 R15, R14, R19, 0x1, P6 ;  /* 0x000000130e0f7211 */ /* 0x000fe200030f0eff */
[----:B------:R-:W-:Y:S01]  /*0530*/  @!P5 IMAD.IADD R17, R13, 0x1, R18 ;  /* 0x000000010d11d824 */ /* 0x000fe200078e0212 */
[----:B------:R-:W-:-:S02]  /*0540*/  LEA R6, P6, R16, UR6, 0x2 ;  /* 0x0000000610067c11 */ /* 0x000fc4000f8c10ff */
[C---:B------:R-:W-:Y:S02]  /*0550*/  ISETP.LT.OR P1, PT, R7.reuse, RZ, P1 ;  /* 0x000000ff0700720c */ /* 0x040fe40000f21670 */
[----:B------:R-:W-:Y:S02]  /*0560*/  PLOP3.LUT P4, PT, P4, P3, PT, 0x8f, 0xf8 ;  /* 0x0000000000f8781c */ /* 0x000fe40002787177 */
[----:B------:R-:W-:Y:S02]  /*0570*/  ISETP.GT.AND P2, PT, R7, -0x2, !P2 ;  /* 0xfffffffe0700780c */ /* 0x000fe40005744270 */
[----:B------:R-:W-:Y:S01]  /*0580*/  LEA.HI.X R7, R16, UR7, R15, 0x2, P6 ;  /* 0x0000000710077c11 */ /* 0x000fe2000b0f140f */
[----:B0-----:R-:W-:Y:S01]  /*0590*/  @!P5 IMAD.WIDE R16, R17, 0x4, R4 ;  /* 0x000000041110d825 */ /* 0x001fe200078e0204 */
[----:B------:R-:W-:Y:S02]  /*05a0*/  PLOP3.LUT P6, PT, P1, P0, PT, 0xf8, 0x8f ;  /* 0x00000000008f781c */ /* 0x000fe40000fc1f70 */
[----:B------:R-:W-:-:S02]  /*05b0*/  PLOP3.LUT P1, PT, P1, P3, PT, 0xf8, 0x8f ;  /* 0x00000000008f781c */ /* 0x000fc40000f27f70 */
[----:B------:R-:W-:Y:S01]  /*05c0*/  PLOP3.LUT P0, PT, P2, P0, PT, 0x8f, 0xf8 ;  /* 0x0000000000f8781c */ /* 0x000fe20001701177 */
[----:B------:R-:W2:Y:S01]  /*05d0*/  @!P5 LDG.E R17, desc[UR4][R16.64] ;  /* 0x000000041011d981 */ /* 0x000ea2000c1e1900 */
[----:B------:R-:W-:Y:S02]  /*05e0*/  PLOP3.LUT P3, PT, P2, P3, PT, 0x8f, 0xf8 ;  /* 0x0000000000f8781c */ /* 0x000fe40001767177 */
[----:B------:R-:W-:Y:S01]  /*05f0*/  ISETP.LT.OR P2, PT, R20, RZ, !P2 ;  /* 0x000000ff1400720c */ /* 0x000fe20005741670 */
[----:B------:R-:W3:Y:S04]  /*0600*/  @!P4 LDG.E R9, desc[UR4][R8.64+0x4] ;  /* 0x000004040809c981 */ /* 0x000ee8000c1e1900 */
[----:B------:R-:W4:Y:S01]  /*0610*/  @!P6 LDG.E R15, desc[UR4][R10.64+-0x4] ;  /* 0xfffffc040a0fe981 */ /* 0x000f22000c1e1900 */
[----:B------:R-:W-:-:S05]  /*0620*/  IMAD.WIDE R2, R3, 0x4, R4 ;  /* 0x0000000403027825 */ /* 0x000fca00078e0204 */
[----:B------:R-:W5:Y:S02]  /*0630*/  LDG.E R0, desc[UR4][R2.64] ;  /* 0x0000000402007981 */ /* 0x000f64000c1e1900 */
[----:B------:R-:W-:Y:S02]  /*0640*/  @!P2 IMAD.IADD R19, R13, 0x1, R14 ;  /* 0x000000010d13a824 */ /* 0x000fe400078e020e */
[----:B------:R-:W5:Y:S02]  /*0650*/  @!P1 LDG.E R13, desc[UR4][R10.64+0x4] ;  /* 0x000004040a0d9981 */ /* 0x000f64000c1e1900 */
[----:B------:R-:W-:Y:S02]  /*0660*/  @!P2 IMAD.WIDE R4, R19, 0x4, R4 ;  /* 0x000000041304a825 */ /* 0x000fe400078e0204 */
[----:B------:R-:W5:Y:S04]  /*0670*/  @!P0 LDG.E R19, desc[UR4][R6.64+-0x4] ;  /* 0xfffffc0406138981 */ /* 0x000f68000c1e1900 */
[----:B------:R-:W5:Y:S04]  /*0680*/  @!P2 LDG.E R5, desc[UR4][R4.64] ;  /* 0x000000040405a981 */ /* 0x000f68000c1e1900 */
[----:B------:R-:W5:Y:S01]  /*0690*/  @!P3 LDG.E R21, desc[UR4][R6.64+0x4] ;  /* 0x000004040615b981 */ /* 0x000f62000c1e1900 */
[----:B------:R-:W-:Y:S01]  /*06a0*/  BAR.SYNC.DEFER_BLOCKING 0x0 ;  /* 0x0000000000007b1d */ /* 0x000fe20000010000 */
[----:B--2---:R-:W-:-:S04]  /*06b0*/  @!P5 IMAD.IADD R12, R12, 0x1, R17 ;  /* 0x000000010c0cd824 */ /* 0x004fc800078e0211 */
[----:B---3--:R-:W-:-:S04]  /*06c0*/  @!P4 IMAD.IADD R12, R12, 0x1, R9 ;  /* 0x000000010c0cc824 */ /* 0x008fc800078e0209 */
[----:B----4-:R-:W-:-:S04]  /*06d0*/  @!P6 IMAD.IADD R12, R12, 0x1, R15 ;  /* 0x000000010c0ce824 */ /* 0x010fc800078e020f */
[----:B-----5:R-:W-:-:S04]  /*06e0*/  @!P1 IMAD.IADD R12, R12, 0x1, R13 ;  /* 0x000000010c0c9824 */ /* 0x020fc800078e020d */
[----:B------:R-:W-:Y:S01]  /*06f0*/  @!P0 IMAD.IADD R12, R12, 0x1, R19 ;  /* 0x000000010c0c8824 */ /* 0x000fe200078e0213 */
[----:B------:R-:W-:-:S03]  /*0700*/  ISETP.NE.AND P0, PT, R0, RZ, PT ;  /* 0x000000ff0000720c */ /* 0x000fc60003f05270 */
[----:B------:R-:W-:-:S04]  /*0710*/  @!P2 IMAD.IADD R12, R12, 0x1, R5 ;  /* 0x000000010c0ca824 */ /* 0x000fc800078e0205 */
[----:B------:R-:W-:-:S06]  /*0720*/  @!P3 IMAD.IADD R12, R12, 0x1, R21 ;  /* 0x000000010c0cb824 */ /* 0x000fcc00078e0215 */
[----:B------:R-:W-:Y:S05]  /*0730*/  @!P0 BRA `(.L_x_0) ;  /* 0x00000000001c8947 */ /* 0x000fea0003800000 */
[----:B------:R-:W-:-:S13]  /*0740*/  ISETP.NE.AND P0, PT, R0, 0x1, PT ;  /* 0x000000010000780c */ /* 0x000fda0003f05270 */
[----:B------:R-:W-:Y:S05]  /*0750*/  @P0 EXIT ;  /* 0x000000000000094d */ /* 0x000fea0003800000 */
[----:B------:R-:W-:-:S05]  /*0760*/  VIADD R12, R12, 0xfffffffc ;  /* 0xfffffffc0c0c7836 */ /* 0x000fca0000000000 */
[----:B------:R-:W-:-:S13]  /*0770*/  ISETP.GT.U32.AND P0, PT, R12, -0x3, PT ;  /* 0xfffffffd0c00780c */ /* 0x000fda0003f04070 */
[----:B------:R-:W-:Y:S05]  /*0780*/  @P0 EXIT ;  /* 0x000000000000094d */ /* 0x000fea0003800000 */
[----:B------:R-:W-:Y:S01]  /*0790*/  STG.E desc[UR4][R2.64], RZ ;  /* 0x000000ff02007986 */ /* 0x000fe2000c101904 */
[----:B------:R-:W-:Y:S05]  /*07a0*/  EXIT ;  /* 0x000000000000794d */ /* 0x000fea0003800000 */
.L_x_0:
[----:B------:R-:W-:-:S13]  /*07b0*/  ISETP.NE.AND P0, PT, R12, 0x3, PT ;  /* 0x000000030c00780c */ /* 0x000fda0003f05270 */
[----:B------:R-:W-:Y:S05]  /*07c0*/  @P0 EXIT ;  /* 0x000000000000094d */ /* 0x000fea0003800000 */
[----:B------:R-:W-:-:S05]  /*07d0*/  IMAD.MOV.U32 R5, RZ, RZ, 0x1 ;  /* 0x00000001ff057424 */ /* 0x000fca00078e00ff */
[----:B------:R-:W-:Y:S01]  /*07e0*/  STG.E desc[UR4][R2.64], R5 ;  /* 0x0000000502007986 */ /* 0x000fe2000c101904 */
[----:B------:R-:W-:Y:S05]  /*07f0*/  EXIT ;  /* 0x000000000000794d */ /* 0x000fea0003800000 */
.L_x_1:
[----:B------:R-:W-:-:S00]  /*0800*/  BRA `(.L_x_1) ;  /* 0xfffffffc00fc7947 */ /* 0x000fc0000383ffff */
[----:B------:R-:W-:-:S00]  /*0810*/  NOP ;  /* 0x0000000000007918 */ /* 0x000fc00000000000 */
        /* <DEDUP_REMOVED lines=14> */
.L_x_2:


//--------------------- .nv.shared.reserved.0     --------------------------
	.section	.nv.shared.reserved.0,"aw",@nobits
	.weak		__nv_reservedSMEM_offset_0_alias
	.size		__nv_reservedSMEM_offset_0_alias, 0, 64
	.other		__nv_reservedSMEM_offset_0_alias,@"STO_CUDA_RESERVED_SHARED STV_DEFAULT"
__nv_reservedSMEM_offset_0_alias:
	.zero		0
	.zero		64


//--------------------- .nv.constant0.runCellGeneration --------------------------
	.section	.nv.constant0.runCellGeneration,"a",@progbits
	.sectionflags	@""
	.align	4
.nv.constant0.runCellGeneration:
	.zero		912


//--------------------- SYMBOLS --------------------------

	.type		.nv.reservedSmem.offset0,@object
	.size		.nv.reservedSmem.offset0,0x4
